//
// Generated by NVIDIA NVVM Compiler
//
// Compiler Build ID: CL-36424714
// Cuda compilation tools, release 13.0, V13.0.88
// Based on NVVM 20.0.0
//

.version 9.0
.target sm_100
.address_size 64

	// .globl	double_chop_pairs_pure_cuda

.visible .entry double_chop_pairs_pure_cuda(
	.param .u64 .ptr .align 1 double_chop_pairs_pure_cuda_param_0,
	.param .u64 .ptr .align 1 double_chop_pairs_pure_cuda_param_1,
	.param .u64 .ptr .align 1 double_chop_pairs_pure_cuda_param_2,
	.param .u64 .ptr .align 1 double_chop_pairs_pure_cuda_param_3,
	.param .u64 .ptr .align 1 double_chop_pairs_pure_cuda_param_4,
	.param .u64 .ptr .align 1 double_chop_pairs_pure_cuda_param_5,
	.param .u64 .ptr .align 1 double_chop_pairs_pure_cuda_param_6,
	.param .u64 .ptr .align 1 double_chop_pairs_pure_cuda_param_7,
	.param .u64 .ptr .align 1 double_chop_pairs_pure_cuda_param_8,
	.param .u64 .ptr .align 1 double_chop_pairs_pure_cuda_param_9,
	.param .u64 .ptr .align 1 double_chop_pairs_pure_cuda_param_10,
	.param .u64 .ptr .align 1 double_chop_pairs_pure_cuda_param_11,
	.param .u32 double_chop_pairs_pure_cuda_param_12,
	.param .u32 double_chop_pairs_pure_cuda_param_13
)
{
	.reg .pred 	%p<7>;
	.reg .b32 	%r<13>;
	.reg .b32 	%f<18>;
	.reg .b64 	%rd<76>;

	ld.param.s32 	%rd2, [double_chop_pairs_pure_cuda_param_12];
	mov.u32 	%r5, %tid.x;
	mov.u32 	%r6, %ctaid.x;
	mov.u32 	%r7, %ntid.x;
	mad.lo.s32 	%r8, %r6, %r7, %r5;
	cvt.u64.u32 	%rd71, %r8;
	mov.u32 	%r9, %nctaid.x;
	mul.lo.s32 	%r1, %r7, %r9;
	setp.ge.u64 	%p1, %rd71, %rd2;
	@%p1 bra 	$L__BB0_9;
	ld.param.u32 	%r12, [double_chop_pairs_pure_cuda_param_13];
	ld.param.u64 	%rd70, [double_chop_pairs_pure_cuda_param_11];
	ld.param.u64 	%rd69, [double_chop_pairs_pure_cuda_param_10];
	ld.param.u64 	%rd68, [double_chop_pairs_pure_cuda_param_9];
	ld.param.u64 	%rd67, [double_chop_pairs_pure_cuda_param_8];
	ld.param.u64 	%rd66, [double_chop_pairs_pure_cuda_param_7];
	ld.param.u64 	%rd65, [double_chop_pairs_pure_cuda_param_6];
	ld.param.u64 	%rd64, [double_chop_pairs_pure_cuda_param_5];
	ld.param.u64 	%rd63, [double_chop_pairs_pure_cuda_param_4];
	ld.param.u64 	%rd61, [double_chop_pairs_pure_cuda_param_2];
	ld.param.u64 	%rd60, [double_chop_pairs_pure_cuda_param_1];
	ld.param.u64 	%rd59, [double_chop_pairs_pure_cuda_param_0];
	add.s32 	%r10, %r12, -1;
	cvt.s64.s32 	%rd3, %r10;
	mul.wide.s32 	%rd39, %r10, 4;
	cvta.to.global.u64 	%rd40, %rd70;
	add.s64 	%rd41, %rd39, %rd40;
	add.s64 	%rd4, %rd41, -4;
	cvta.to.global.u64 	%rd42, %rd69;
	add.s64 	%rd5, %rd42, %rd39;
	cvt.u64.u32 	%rd6, %r1;
	cvta.to.global.u64 	%rd7, %rd59;
	cvta.to.global.u64 	%rd8, %rd60;
	cvta.to.global.u64 	%rd9, %rd61;
	cvta.to.global.u64 	%rd10, %rd63;
	cvta.to.global.u64 	%rd11, %rd68;
	cvta.to.global.u64 	%rd12, %rd64;
	cvta.to.global.u64 	%rd13, %rd65;
	cvta.to.global.u64 	%rd14, %rd66;
	cvta.to.global.u64 	%rd15, %rd67;
$L__BB0_2:
	shl.b64 	%rd43, %rd71, 2;
	add.s64 	%rd44, %rd10, %rd43;
	ld.global.u32 	%r11, [%rd44];
	mul.wide.s32 	%rd45, %r11, 4;
	add.s64 	%rd46, %rd11, %rd45;
	ld.global.u32 	%r2, [%rd46];
	ld.global.u32 	%r3, [%rd46+4];
	setp.ge.u32 	%p2, %r2, %r3;
	@%p2 bra 	$L__BB0_8;
	ld.param.u64 	%rd62, [double_chop_pairs_pure_cuda_param_3];
	shl.b64 	%rd47, %rd71, 2;
	add.s64 	%rd48, %rd7, %rd47;
	ld.global.f32 	%f1, [%rd48];
	add.s64 	%rd49, %rd8, %rd47;
	ld.global.f32 	%f2, [%rd49];
	add.s64 	%rd50, %rd9, %rd47;
	ld.global.f32 	%f3, [%rd50];
	cvta.to.global.u64 	%rd51, %rd62;
	add.s64 	%rd52, %rd51, %rd47;
	ld.global.f32 	%f4, [%rd52];
	cvt.s64.s32 	%rd72, %r2;
$L__BB0_4:
	shl.b64 	%rd53, %rd72, 2;
	add.s64 	%rd54, %rd12, %rd53;
	ld.global.f32 	%f7, [%rd54];
	add.s64 	%rd55, %rd13, %rd53;
	ld.global.f32 	%f8, [%rd55];
	add.s64 	%rd56, %rd14, %rd53;
	ld.global.f32 	%f9, [%rd56];
	add.s64 	%rd57, %rd15, %rd53;
	ld.global.f32 	%f10, [%rd57];
	sub.f32 	%f11, %f1, %f7;
	sub.f32 	%f12, %f2, %f8;
	sub.f32 	%f13, %f3, %f9;
	mul.f32 	%f5, %f4, %f10;
	mul.f32 	%f14, %f12, %f12;
	fma.rn.f32 	%f15, %f11, %f11, %f14;
	fma.rn.f32 	%f6, %f13, %f13, %f15;
	mov.u64 	%rd73, %rd5;
	mov.u64 	%rd74, %rd4;
	mov.u64 	%rd75, %rd3;
$L__BB0_5:
	ld.global.f32 	%f16, [%rd73];
	setp.gtu.f32 	%p3, %f6, %f16;
	@%p3 bra 	$L__BB0_7;
	add.s64 	%rd75, %rd75, -1;
	atom.global.add.f32 	%f17, [%rd74], %f5;
	add.s64 	%rd74, %rd74, -4;
	add.s64 	%rd73, %rd73, -4;
	setp.ne.s64 	%p4, %rd75, 0;
	@%p4 bra 	$L__BB0_5;
$L__BB0_7:
	add.s64 	%rd72, %rd72, 1;
	cvt.s64.s32 	%rd58, %r3;
	setp.lt.u64 	%p5, %rd72, %rd58;
	@%p5 bra 	$L__BB0_4;
$L__BB0_8:
	add.s64 	%rd71, %rd71, %rd6;
	setp.lt.u64 	%p6, %rd71, %rd2;
	@%p6 bra 	$L__BB0_2;
$L__BB0_9:
	ret;

}


// ===== COMPILED SASS (sm_100) =====

	.target	sm_100

	.elftype	@"ET_EXEC"


//--------------------- .note.nv.tkinfo           --------------------------
	.section	.note.nv.tkinfo,"",@"SHT_NOTE"
	.sectionflags	@"SHF_NOTE_NV_TKINFO"
	.tkinfo
        /*0018*/ 	.word	0x00000002
        /*0030*/ 	.string	""
        /*0030*/ 	.string	"ptxas"
        /*0030*/ 	.string	"Cuda compilation tools, release 13.0, V13.0.88"
        /*0030*/ 	.string	"Build cuda_13.0.r13.0/compiler.36424714_0"
        /*0030*/ 	.string	"-arch sm_100 -m 64 "



//--------------------- .note.nv.cuinfo           --------------------------
	.section	.note.nv.cuinfo,"",@"SHT_NOTE"
	.sectionflags	@"SHF_NOTE_NV_CUINFO"
        /*0018*/ 	.short	0x0002
        /*001a*/ 	.short	0x0064
        /*001c*/ 	.short	0x0082
	.zero		2


//--------------------- .nv.info                  --------------------------
	.section	.nv.info,"",@"SHT_CUDA_INFO"
	.align	4


	//----- nvinfo : EIATTR_REGCOUNT
	.align		4
        /*0000*/ 	.byte	0x04, 0x2f
        /*0002*/ 	.short	(.L_1 - .L_0)
	.align		4
.L_0:
        /*0004*/ 	.word	index@(double_chop_pairs_pure_cuda)
        /*0008*/ 	.word	0x00000018


	//----- nvinfo : EIATTR_FRAME_SIZE
	.align		4
.L_1:
        /*000c*/ 	.byte	0x04, 0x11
        /*000e*/ 	.short	(.L_3 - .L_2)
	.align		4
.L_2:
        /*0010*/ 	.word	index@(double_chop_pairs_pure_cuda)
        /*0014*/ 	.word	0x00000000


	//----- nvinfo : EIATTR_MIN_STACK_SIZE
	.align		4
.L_3:
        /*0018*/ 	.byte	0x04, 0x12
        /*001a*/ 	.short	(.L_5 - .L_4)
	.align		4
.L_4:
        /*001c*/ 	.word	index@(double_chop_pairs_pure_cuda)
        /*0020*/ 	.word	0x00000000
.L_5:


//--------------------- .nv.compat                --------------------------
	.section	.nv.compat,"",@"SHT_CUDA_COMPAT_INFO"
	.align	4
        /*0000*/ 	.byte	0x02, 0x09, 0x00, 0x00, 0x02, 0x02, 0x01, 0x00, 0x02, 0x05, 0x05, 0x00, 0x03, 0x07, 0x01, 0x01
        /*0010*/ 	.byte	0x02, 0x03, 0x00, 0x00, 0x02, 0x06, 0x01, 0x00, 0x04, 0x0b, 0x08, 0x00, 0x09, 0x00, 0x00, 0x00
        /*0020*/ 	.byte	0x00, 0x00, 0x00, 0x00


//--------------------- .nv.info.double_chop_pairs_pure_cuda --------------------------
	.section	.nv.info.double_chop_pairs_pure_cuda,"",@"SHT_CUDA_INFO"
	.sectionflags	@""
	.align	4


	//----- nvinfo : EIATTR_CUDA_API_VERSION
	.align		4
        /*0000*/ 	.byte	0x04, 0x37
        /*0002*/ 	.short	(.L_7 - .L_6)
.L_6:
        /*0004*/ 	.word	0x00000082


	//----- nvinfo : EIATTR_KPARAM_INFO
	.align		4
.L_7:
        /*0008*/ 	.byte	0x04, 0x17
        /*000a*/ 	.short	(.L_9 - .L_8)
.L_8:
        /*000c*/ 	.word	0x00000000
        /*0010*/ 	.short	0x000d
        /*0012*/ 	.short	0x0064
        /*0014*/ 	.byte	0x00, 0xf0, 0x11, 0x00


	//----- nvinfo : EIATTR_KPARAM_INFO
	.align		4
.L_9:
        /*0018*/ 	.byte	0x04, 0x17
        /*001a*/ 	.short	(.L_11 - .L_10)
.L_10:
        /*001c*/ 	.word	0x00000000
        /*0020*/ 	.short	0x000c
        /*0022*/ 	.short	0x0060
        /*0024*/ 	.byte	0x00, 0xf0, 0x11, 0x00


	//----- nvinfo : EIATTR_KPARAM_INFO
	.align		4
.L_11:
        /*0028*/ 	.byte	0x04, 0x17
        /*002a*/ 	.short	(.L_13 - .L_12)
.L_12:
        /*002c*/ 	.word	0x00000000
        /*0030*/ 	.short	0x000b
        /*0032*/ 	.short	0x0058
        /*0034*/ 	.byte	0x00, 0xf5, 0x21, 0x00


	//----- nvinfo : EIATTR_KPARAM_INFO
	.align		4
.L_13:
        /*0038*/ 	.byte	0x04, 0x17
        /*003a*/ 	.short	(.L_15 - .L_14)
.L_14:
        /*003c*/ 	.word	0x00000000
        /*0040*/ 	.short	0x000a
        /*0042*/ 	.short	0x0050
        /*0044*/ 	.byte	0x00, 0xf5, 0x21, 0x00


	//----- nvinfo : EIATTR_KPARAM_INFO
	.align		4
.L_15:
        /*0048*/ 	.byte	0x04, 0x17
        /*004a*/ 	.short	(.L_17 - .L_16)
.L_16:
        /*004c*/ 	.word	0x00000000
        /*0050*/ 	.short	0x0009
        /*0052*/ 	.short	0x0048
        /*0054*/ 	.byte	0x00, 0xf5, 0x21, 0x00


	//----- nvinfo : EIATTR_KPARAM_INFO
	.align		4
.L_17:
        /*0058*/ 	.byte	0x04, 0x17
        /*005a*/ 	.short	(.L_19 - .L_18)
.L_18:
        /*005c*/ 	.word	0x00000000
        /*0060*/ 	.short	0x0008
        /*0062*/ 	.short	0x0040
        /*0064*/ 	.byte	0x00, 0xf5, 0x21, 0x00


	//----- nvinfo : EIATTR_KPARAM_INFO
	.align		4
.L_19:
        /*0068*/ 	.byte	0x04, 0x17
        /*006a*/ 	.short	(.L_21 - .L_20)
.L_20:
        /*006c*/ 	.word	0x00000000
        /*0070*/ 	.short	0x0007
        /*0072*/ 	.short	0x0038
        /*0074*/ 	.byte	0x00, 0xf5, 0x21, 0x00


	//----- nvinfo : EIATTR_KPARAM_INFO
	.align		4
.L_21:
        /*0078*/ 	.byte	0x04, 0x17
        /*007a*/ 	.short	(.L_23 - .L_22)
.L_22:
        /*007c*/ 	.word	0x00000000
        /*0080*/ 	.short	0x0006
        /*0082*/ 	.short	0x0030
        /*0084*/ 	.byte	0x00, 0xf5, 0x21, 0x00


	//----- nvinfo : EIATTR_KPARAM_INFO
	.align		4
.L_23:
        /*0088*/ 	.byte	0x04, 0x17
        /*008a*/ 	.short	(.L_25 - .L_24)
.L_24:
        /*008c*/ 	.word	0x00000000
        /*0090*/ 	.short	0x0005
        /*0092*/ 	.short	0x0028
        /*0094*/ 	.byte	0x00, 0xf5, 0x21, 0x00


	//----- nvinfo : EIATTR_KPARAM_INFO
	.align		4
.L_25:
        /*0098*/ 	.byte	0x04, 0x17
        /*009a*/ 	.short	(.L_27 - .L_26)
.L_26:
        /*009c*/ 	.word	0x00000000
        /*00a0*/ 	.short	0x0004
        /*00a2*/ 	.short	0x0020
        /*00a4*/ 	.byte	0x00, 0xf5, 0x21, 0x00


	//----- nvinfo : EIATTR_KPARAM_INFO
	.align		4
.L_27:
        /*00a8*/ 	.byte	0x04, 0x17
        /*00aa*/ 	.short	(.L_29 - .L_28)
.L_28:
        /*00ac*/ 	.word	0x00000000
        /*00b0*/ 	.short	0x0003
        /*00b2*/ 	.short	0x0018
        /*00b4*/ 	.byte	0x00, 0xf5, 0x21, 0x00


	//----- nvinfo : EIATTR_KPARAM_INFO
	.align		4
.L_29:
        /*00b8*/ 	.byte	0x04, 0x17
        /*00ba*/ 	.short	(.L_31 - .L_30)
.L_30:
        /*00bc*/ 	.word	0x00000000
        /*00c0*/ 	.short	0x0002
        /*00c2*/ 	.short	0x0010
        /*00c4*/ 	.byte	0x00, 0xf5, 0x21, 0x00


	//----- nvinfo : EIATTR_KPARAM_INFO
	.align		4
.L_31:
        /*00c8*/ 	.byte	0x04, 0x17
        /*00ca*/ 	.short	(.L_33 - .L_32)
.L_32:
        /*00cc*/ 	.word	0x00000000
        /*00d0*/ 	.short	0x0001
        /*00d2*/ 	.short	0x0008
        /*00d4*/ 	.byte	0x00, 0xf5, 0x21, 0x00


	//----- nvinfo : EIATTR_KPARAM_INFO
	.align		4
.L_33:
        /*00d8*/ 	.byte	0x04, 0x17
        /*00da*/ 	.short	(.L_35 - .L_34)
.L_34:
        /*00dc*/ 	.word	0x00000000
        /*00e0*/ 	.short	0x0000
        /*00e2*/ 	.short	0x0000
        /*00e4*/ 	.byte	0x00, 0xf5, 0x21, 0x00


	//----- nvinfo : EIATTR_SPARSE_MMA_MASK
	.align		4
.L_35:
        /*00e8*/ 	.byte	0x03, 0x50
        /*00ea*/ 	.short	0x0000


	//----- nvinfo : EIATTR_MAXREG_COUNT
	.align		4
        /*00ec*/ 	.byte	0x03, 0x1b
        /*00ee*/ 	.short	0x00ff


	//----- nvinfo : EIATTR_MERCURY_ISA_VERSION
	.align		4
        /*00f0*/ 	.byte	0x03, 0x5f
        /*00f2*/ 	.short	0x0101


	//----- nvinfo : EIATTR_VRC_CTA_INIT_COUNT
	.align		4
        /*00f4*/ 	.byte	0x02, 0x4a
	.zero		1
	.zero		1


	//----- nvinfo : EIATTR_EXIT_INSTR_OFFSETS
	.align		4
        /*00f8*/ 	.byte	0x04, 0x1c
        /*00fa*/ 	.short	(.L_37 - .L_36)


	//   ....[0]....
.L_36:
        /*00fc*/ 	.word	0x000000b0


	//   ....[1]....
        /*0100*/ 	.word	0x00000730


	//----- nvinfo : EIATTR_CRS_STACK_SIZE
	.align		4
.L_37:
        /*0104*/ 	.byte	0x04, 0x1e
        /*0106*/ 	.short	(.L_39 - .L_38)
.L_38:
        /*0108*/ 	.word	0x00000000


	//----- nvinfo : EIATTR_CBANK_PARAM_SIZE
	.align		4
.L_39:
        /*010c*/ 	.byte	0x03, 0x19
        /*010e*/ 	.short	0x0068


	//----- nvinfo : EIATTR_PARAM_CBANK
	.align		4
        /*0110*/ 	.byte	0x04, 0x0a
        /*0112*/ 	.short	(.L_41 - .L_40)
	.align		4
.L_40:
        /*0114*/ 	.word	index@(.nv.constant0.double_chop_pairs_pure_cuda)
        /*0118*/ 	.short	0x0380
        /*011a*/ 	.short	0x0068


	//----- nvinfo : EIATTR_SW_WAR
	.align		4
.L_41:
        /*011c*/ 	.byte	0x04, 0x36
        /*011e*/ 	.short	(.L_43 - .L_42)
.L_42:
        /*0120*/ 	.word	0x00000008
.L_43:


//--------------------- .nv.callgraph             --------------------------
	.section	.nv.callgraph,"",@"SHT_CUDA_CALLGRAPH"
	.align	4
	.sectionentsize	8
	.align		4
        /*0000*/ 	.word	0x00000000
	.align		4
        /*0004*/ 	.word	0xffffffff
	.align		4
        /*0008*/ 	.word	0x00000000
	.align		4
        /*000c*/ 	.word	0xfffffffe
	.align		4
        /*0010*/ 	.word	0x00000000
	.align		4
        /*0014*/ 	.word	0xfffffffd
	.align		4
        /*0018*/ 	.word	0x00000000
	.align		4
        /*001c*/ 	.word	0xfffffffc


//--------------------- .text.double_chop_pairs_pure_cuda --------------------------
	.section	.text.double_chop_pairs_pure_cuda,"ax",@progbits
	.align	128
        .global         double_chop_pairs_pure_cuda
        .type           double_chop_pairs_pure_cuda,@function
        .size           double_chop_pairs_pure_cuda,(.L_x_8 - double_chop_pairs_pure_cuda)
        .other          double_chop_pairs_pure_cuda,@"STO_CUDA_ENTRY STV_DEFAULT"
double_chop_pairs_pure_cuda:
.text.double_chop_pairs_pure_cuda:
[----:B------:R-:W-:Y:S01]  /*0000*/  LDC R1, c[0x0][0x37c] ;  /* 0x0000df00ff017b82 */ /* 0x000fe20000000800 */
[----:B------:R-:W0:Y:S07]  /*0010*/  S2R R3, SR_TID.X ;  /* 0x0000000000037919 */ /* 0x000e2e0000002100 */
[----:B------:R-:W0:Y:S01]  /*0020*/  S2UR UR4, SR_CTAID.X ;  /* 0x00000000000479c3 */ /* 0x000e220000002500 */
[----:B------:R-:W1:Y:S07]  /*0030*/  LDCU UR6, c[0x0][0x3e0] ;  /* 0x00007c00ff0677ac */ /* 0x000e6e0008000800 */
[----:B------:R-:W0:Y:S01]  /*0040*/  LDC R0, c[0x0][0x360] ;  /* 0x0000d800ff007b82 */ /* 0x000e220000000800 */
[----:B------:R-:W2:Y:S01]  /*0050*/  LDCU UR5, c[0x0][0x370] ;  /* 0x00006e00ff0577ac */ /* 0x000ea20008000800 */
[----:B-1----:R-:W-:Y:S01]  /*0060*/  USHF.R.S32.HI UR13, URZ, 0x1f, UR6 ;  /* 0x0000001fff0d7899 */ /* 0x002fe20008011406 */
[----:B0-----:R-:W-:-:S02]  /*0070*/  IMAD R3, R0, UR4, R3 ;  /* 0x0000000400037c24 */ /* 0x001fc4000f8e0203 */
[----:B--2---:R-:W-:-:S03]  /*0080*/  IMAD R0, R0, UR5, RZ ;  /* 0x0000000500007c24 */ /* 0x004fc6000f8e02ff */
[----:B------:R-:W-:-:S04]  /*0090*/  ISETP.GE.U32.AND P0, PT, R3, UR6, PT ;  /* 0x0000000603007c0c */ /* 0x000fc8000bf06070 */
[----:B------:R-:W-:-:S13]  /*00a0*/  ISETP.GE.U32.AND.EX P0, PT, RZ, UR13, PT, P0 ;  /* 0x0000000dff007c0c */ /* 0x000fda000bf06100 */
[----:B------:R-:W-:Y:S05]  /*00b0*/  @P0 EXIT ;  /* 0x000000000000094d */ /* 0x000fea0003800000 */
[----:B------:R-:W0:Y:S01]  /*00c0*/  LDCU UR12, c[0x0][0x3e4] ;  /* 0x00007c80ff0c77ac */ /* 0x000e220008000800 */
[----:B------:R-:W-:Y:S01]  /*00d0*/  IMAD.MOV.U32 R2, RZ, RZ, RZ ;  /* 0x000000ffff027224 */ /* 0x000fe200078e00ff */
[----:B------:R-:W1:Y:S01]  /*00e0*/  LDCU.128 UR8, c[0x0][0x3d0] ;  /* 0x00007a00ff0877ac */ /* 0x000e620008000c00 */
[----:B0-----:R-:W-:-:S04]  /*00f0*/  UIADD3 UR12, UPT, UPT, UR12, -0x1, URZ ;  /* 0xffffffff0c0c7890 */ /* 0x001fc8000fffe0ff */
[----:B-1----:R-:W-:Y:S02]  /*0100*/  UIMAD.WIDE UR4, UR12, 0x4, UR10 ;  /* 0x000000040c0478a5 */ /* 0x002fe4000f8e020a */
[----:B------:R-:W-:Y:S02]  /*0110*/  UIMAD.WIDE UR6, UR12, 0x4, UR8 ;  /* 0x000000040c0678a5 */ /* 0x000fe4000f8e0208 */
[----:B------:R-:W-:Y:S01]  /*0120*/  UIADD3 UR14, UP0, UPT, UR4, -0x4, URZ ;  /* 0xfffffffc040e7890 */ /* 0x000fe2000ff1e0ff */
[----:B------:R-:W0:Y:S01]  /*0130*/  LDCU.64 UR10, c[0x0][0x358] ;  /* 0x00006b00ff0a77ac */ /* 0x000e220008000a00 */
[----:B------:R-:W-:Y:S02]  /*0140*/  USHF.R.S32.HI UR8, URZ, 0x1f, UR12 ;  /* 0x0000001fff087899 */ /* 0x000fe4000801140c */
[----:B------:R-:W-:-:S12]  /*0150*/  UIADD3.X UR4, UPT, UPT, UR5, -0x1, URZ, UP0, !UPT ;  /* 0xffffffff05047890 */ /* 0x000fd800087fe4ff */
.L_x_6:
[----:B------:R-:W1:Y:S01]  /*0160*/  LDCU.64 UR16, c[0x0][0x3a0] ;  /* 0x00007400ff1077ac */ /* 0x000e620008000a00 */
[----:B------:R-:W2:Y:S01]  /*0170*/  LDC.64 R6, c[0x0][0x3c8] ;  /* 0x0000f200ff067b82 */ /* 0x000ea20000000a00 */
[----:B-1----:R-:W-:-:S04]  /*0180*/  LEA R8, P0, R3, UR16, 0x2 ;  /* 0x0000001003087c11 */ /* 0x002fc8000f8010ff */
[----:B------:R-:W-:-:S06]  /*0190*/  LEA.HI.X R9, R3, UR17, R2, 0x2, P0 ;  /* 0x0000001103097c11 */ /* 0x000fcc00080f1402 */
[----:B0-----:R-:W2:Y:S02]  /*01a0*/  LDG.E R9, desc[UR10][R8.64] ;  /* 0x0000000a08097981 */ /* 0x001ea4000c1e1900 */
[----:B--2---:R-:W-:-:S05]  /*01b0*/  IMAD.WIDE R6, R9, 0x4, R6 ;  /* 0x0000000409067825 */ /* 0x004fca00078e0206 */
[----:B------:R-:W2:Y:S04]  /*01c0*/  LDG.E R14, desc[UR10][R6.64] ;  /* 0x0000000a060e7981 */ /* 0x000ea8000c1e1900 */
[----:B------:R-:W2:Y:S01]  /*01d0*/  LDG.E R4, desc[UR10][R6.64+0x4] ;  /* 0x0000040a06047981 */ /* 0x000ea2000c1e1900 */
[----:B------:R-:W-:Y:S01]  /*01e0*/  BSSY.RECONVERGENT B0, `(.L_x_0) ;  /* 0x000004e000007945 */ /* 0x000fe20003800200 */
[----:B--2---:R-:W-:-:S13]  /*01f0*/  ISETP.GE.U32.AND P0, PT, R14, R4, PT ;  /* 0x000000040e00720c */ /* 0x004fda0003f06070 */
[----:B------:R-:W-:Y:S05]  /*0200*/  @P0 BRA `(.L_x_1) ;  /* 0x00000004002c0947 */ /* 0x000fea0003800000 */
[----:B------:R-:W0:Y:S01]  /*0210*/  LDCU.128 UR16, c[0x0][0x380] ;  /* 0x00007000ff1077ac */ /* 0x000e220008000c00 */
[C---:B------:R-:W-:Y:S01]  /*0220*/  IMAD.SHL.U32 R18, R3.reuse, 0x4, RZ ;  /* 0x0000000403127824 */ /* 0x040fe200078e00ff */
[----:B------:R-:W-:Y:S01]  /*0230*/  SHF.L.U64.HI R5, R3, 0x2, R2 ;  /* 0x0000000203057819 */ /* 0x000fe20000010202 */
[----:B------:R-:W1:Y:S03]  /*0240*/  LDCU.128 UR20, c[0x0][0x390] ;  /* 0x00007200ff1477ac */ /* 0x000e660008000c00 */
[C---:B0-----:R-:W-:Y:S02]  /*0250*/  IADD3 R8, P0, PT, R18.reuse, UR16, RZ ;  /* 0x0000001012087c10 */ /* 0x041fe4000ff1e0ff */
[C---:B------:R-:W-:Y:S02]  /*0260*/  IADD3 R10, P1, PT, R18.reuse, UR18, RZ ;  /* 0x00000012120a7c10 */ /* 0x040fe4000ff3e0ff */
[----:B-1----:R-:W-:-:S02]  /*0270*/  IADD3 R16, P2, PT, R18, UR20, RZ ;  /* 0x0000001412107c10 */ /* 0x002fc4000ff5e0ff */
[----:B------:R-:W-:Y:S02]  /*0280*/  IADD3 R18, P3, PT, R18, UR22, RZ ;  /* 0x0000001612127c10 */ /* 0x000fe4000ff7e0ff */
[C---:B------:R-:W-:Y:S02]  /*0290*/  IADD3.X R9, PT, PT, R5.reuse, UR17, RZ, P0, !PT ;  /* 0x0000001105097c10 */ /* 0x040fe400087fe4ff */
[C---:B------:R-:W-:Y:S02]  /*02a0*/  IADD3.X R11, PT, PT, R5.reuse, UR19, RZ, P1, !PT ;  /* 0x00000013050b7c10 */ /* 0x040fe40008ffe4ff */
[C---:B------:R-:W-:Y:S02]  /*02b0*/  IADD3.X R17, PT, PT, R5.reuse, UR21, RZ, P2, !PT ;  /* 0x0000001505117c10 */ /* 0x040fe400097fe4ff */
[----:B------:R-:W-:Y:S01]  /*02c0*/  IADD3.X R19, PT, PT, R5, UR23, RZ, P3, !PT ;  /* 0x0000001705137c10 */ /* 0x000fe20009ffe4ff */
[----:B------:R0:W5:Y:S04]  /*02d0*/  LDG.E R6, desc[UR10][R10.64] ;  /* 0x0000000a0a067981 */ /* 0x000168000c1e1900 */
[----:B------:R0:W5:Y:S04]  /*02e0*/  LDG.E R5, desc[UR10][R8.64] ;  /* 0x0000000a08057981 */ /* 0x000168000c1e1900 */
[----:B------:R0:W5:Y:S04]  /*02f0*/  LDG.E R7, desc[UR10][R16.64] ;  /* 0x0000000a10077981 */ /* 0x000168000c1e1900 */
[----:B------:R0:W5:Y:S01]  /*0300*/  LDG.E R12, desc[UR10][R18.64] ;  /* 0x0000000a120c7981 */ /* 0x000162000c1e1900 */
[----:B------:R-:W-:-:S07]  /*0310*/  SHF.R.S32.HI R13, RZ, 0x1f, R14 ;  /* 0x0000001fff0d7819 */ /* 0x000fce000001140e */
.L_x_5:
[----:B------:R-:W1:Y:S01]  /*0320*/  LDCU.128 UR20, c[0x0][0x3b0] ;  /* 0x00007600ff1477ac */ /* 0x000e620008000c00 */
[C---:B0-----:R-:W-:Y:S01]  /*0330*/  IMAD.SHL.U32 R10, R14.reuse, 0x4, RZ ;  /* 0x000000040e0a7824 */ /* 0x041fe200078e00ff */
[----:B------:R-:W-:Y:S01]  /*0340*/  SHF.L.U64.HI R11, R14, 0x2, R13 ;  /* 0x000000020e0b7819 */ /* 0x000fe2000001020d */
[----:B------:R-:W0:Y:S01]  /*0350*/  LDCU.64 UR16, c[0x0][0x3a8] ;  /* 0x00007500ff1077ac */ /* 0x000e220008000a00 */
[----:B------:R-:W2:Y:S02]  /*0360*/  LDCU.64 UR18, c[0x0][0x3c0] ;  /* 0x00007800ff1277ac */ /* 0x000ea40008000a00 */
[C---:B-1----:R-:W-:Y:S02]  /*0370*/  IADD3 R18, P1, PT, R10.reuse, UR20, RZ ;  /* 0x000000140a127c10 */ /* 0x042fe4000ff3e0ff */
[----:B0-----:R-:W-:Y:S02]  /*0380*/  IADD3 R16, P0, PT, R10, UR16, RZ ;  /* 0x000000100a107c10 */ /* 0x001fe4000ff1e0ff */
[----:B------:R-:W-:-:S02]  /*0390*/  IADD3.X R19, PT, PT, R11, UR21, RZ, P1, !PT ;  /* 0x000000150b137c10 */ /* 0x000fc40008ffe4ff */
[C---:B------:R-:W-:Y:S02]  /*03a0*/  IADD3.X R17, PT, PT, R11.reuse, UR17, RZ, P0, !PT ;  /* 0x000000110b117c10 */ /* 0x040fe400087fe4ff */
[C---:B------:R-:W-:Y:S02]  /*03b0*/  IADD3 R8, P0, PT, R10.reuse, UR22, RZ ;  /* 0x000000160a087c10 */ /* 0x040fe4000ff1e0ff */
[----:B------:R-:W3:Y:S02]  /*03c0*/  LDG.E R19, desc[UR10][R18.64] ;  /* 0x0000000a12137981 */ /* 0x000ee4000c1e1900 */
[----:B------:R-:W-:Y:S02]  /*03d0*/  IADD3.X R9, PT, PT, R11, UR23, RZ, P0, !PT ;  /* 0x000000170b097c10 */ /* 0x000fe400087fe4ff */
[----:B------:R0:W4:Y:S01]  /*03e0*/  LDG.E R16, desc[UR10][R16.64] ;  /* 0x0000000a10107981 */ /* 0x000122000c1e1900 */
[----:B--2---:R-:W-:-:S03]  /*03f0*/  IADD3 R10, P0, PT, R10, UR18, RZ ;  /* 0x000000120a0a7c10 */ /* 0x004fc6000ff1e0ff */
[----:B------:R-:W2:Y:S01]  /*0400*/  LDG.E R8, desc[UR10][R8.64] ;  /* 0x0000000a08087981 */ /* 0x000ea2000c1e1900 */
[----:B------:R-:W-:-:S06]  /*0410*/  IADD3.X R11, PT, PT, R11, UR19, RZ, P0, !PT ;  /* 0x000000130b0b7c10 */ /* 0x000fcc00087fe4ff */
[----:B------:R1:W2:Y:S01]  /*0420*/  LDG.E R11, desc[UR10][R10.64] ;  /* 0x0000000a0a0b7981 */ /* 0x0002a2000c1e1900 */
[----:B0-----:R-:W-:Y:S01]  /*0430*/  IMAD.U32 R17, RZ, RZ, UR7 ;  /* 0x00000007ff117e24 */ /* 0x001fe2000f8e00ff */
[----:B------:R-:W-:Y:S01]  /*0440*/  BSSY.RECONVERGENT B1, `(.L_x_2) ;  /* 0x0000021000017945 */ /* 0x000fe20003800200 */
[----:B------:R-:W-:Y:S02]  /*0450*/  IMAD.U32 R18, RZ, RZ, UR6 ;  /* 0x00000006ff127e24 */ /* 0x000fe4000f8e00ff */
[----:B-1----:R-:W-:Y:S02]  /*0460*/  IMAD.U32 R10, RZ, RZ, UR12 ;  /* 0x0000000cff0a7e24 */ /* 0x002fe4000f8e00ff */
[----:B---3-5:R-:W-:Y:S01]  /*0470*/  FADD R20, R6, -R19 ;  /* 0x8000001306147221 */ /* 0x028fe20000000000 */
[----:B------:R-:W-:Y:S02]  /*0480*/  IMAD.U32 R19, RZ, RZ, UR7 ;  /* 0x00000007ff137e24 */ /* 0x000fe4000f8e00ff */
[----:B------:R-:W-:-:S02]  /*0490*/  IMAD.MOV.U32 R19, RZ, RZ, R17 ;  /* 0x000000ffff137224 */ /* 0x000fc400078e0011 */
[----:B----4-:R-:W-:Y:S01]  /*04a0*/  FADD R15, R5, -R16 ;  /* 0x80000010050f7221 */ /* 0x010fe20000000000 */
[----:B------:R-:W-:Y:S01]  /*04b0*/  FMUL R20, R20, R20 ;  /* 0x0000001414147220 */ /* 0x000fe20000400000 */
[----:B------:R-:W-:Y:S02]  /*04c0*/  IMAD.U32 R16, RZ, RZ, UR6 ;  /* 0x00000006ff107e24 */ /* 0x000fe4000f8e00ff */
[----:B------:R-:W-:Y:S02]  /*04d0*/  IMAD.U32 R16, RZ, RZ, UR14 ;  /* 0x0000000eff107e24 */ /* 0x000fe4000f8e00ff */
[----:B------:R-:W-:Y:S01]  /*04e0*/  FFMA R20, R15, R15, R20 ;  /* 0x0000000f0f147223 */ /* 0x000fe20000000014 */
[----:B--2---:R-:W-:Y:S01]  /*04f0*/  FADD R15, R7, -R8 ;  /* 0x80000008070f7221 */ /* 0x004fe20000000000 */
[----:B------:R-:W-:-:S03]  /*0500*/  IMAD.U32 R17, RZ, RZ, UR4 ;  /* 0x00000004ff117e24 */ /* 0x000fc6000f8e00ff */
[----:B------:R-:W-:Y:S01]  /*0510*/  FFMA R21, R15, R15, R20 ;  /* 0x0000000f0f157223 */ /* 0x000fe20000000014 */
[----:B------:R-:W-:Y:S02]  /*0520*/  IMAD.U32 R15, RZ, RZ, UR8 ;  /* 0x00000008ff0f7e24 */ /* 0x000fe4000f8e00ff */
[----:B------:R-:W-:-:S07]  /*0530*/  FMUL R11, R12, R11 ;  /* 0x0000000b0c0b7220 */ /* 0x000fce0000400000 */
.L_x_4:
[----:B------:R-:W-:Y:S02]  /*0540*/  IMAD.MOV.U32 R8, RZ, RZ, R18 ;  /* 0x000000ffff087224 */ /* 0x000fe400078e0012 */
[----:B------:R-:W-:-:S05]  /*0550*/  IMAD.MOV.U32 R9, RZ, RZ, R19 ;  /* 0x000000ffff097224 */ /* 0x000fca00078e0013 */
[----:B------:R-:W2:Y:S02]  /*0560*/  LDG.E R8, desc[UR10][R8.64] ;  /* 0x0000000a08087981 */ /* 0x000ea4000c1e1900 */
[----:B--2---:R-:W-:-:S13]  /*0570*/  FSETP.GTU.AND P0, PT, R21, R8, PT ;  /* 0x000000081500720b */ /* 0x004fda0003f0c000 */
[----:B------:R-:W-:Y:S05]  /*0580*/  @P0 BRA `(.L_x_3) ;  /* 0x0000000000300947 */ /* 0x000fea0003800000 */
[----:B------:R-:W-:Y:S01]  /*0590*/  IADD3 R10, P0, PT, R10, -0x1, RZ ;  /* 0xffffffff0a0a7810 */ /* 0x000fe20007f1e0ff */
[----:B------:R-:W-:Y:S02]  /*05a0*/  IMAD.MOV.U32 R8, RZ, RZ, R16 ;  /* 0x000000ffff087224 */ /* 0x000fe400078e0010 */
[----:B------:R-:W-:Y:S01]  /*05b0*/  IMAD.MOV.U32 R9, RZ, RZ, R17 ;  /* 0x000000ffff097224 */ /* 0x000fe200078e0011 */
[----:B------:R-:W-:Y:S02]  /*05c0*/  IADD3.X R15, PT, PT, R15, -0x1, RZ, P0, !PT ;  /* 0xffffffff0f0f7810 */ /* 0x000fe400007fe4ff */
[----:B------:R-:W-:Y:S02]  /*05d0*/  ISETP.NE.U32.AND P0, PT, R10, RZ, PT ;  /* 0x000000ff0a00720c */ /* 0x000fe40003f05070 */
[----:B------:R-:W-:Y:S01]  /*05e0*/  IADD3 R18, P2, PT, R18, -0x4, RZ ;  /* 0xfffffffc12127810 */ /* 0x000fe20007f5e0ff */
[----:B------:R0:W-:Y:S01]  /*05f0*/  REDG.E.ADD.F32.FTZ.RN.STRONG.GPU desc[UR10][R8.64], R11 ;  /* 0x0000000b080079a6 */ /* 0x0001e2000c12f30a */
[----:B------:R-:W-:-:S02]  /*0600*/  ISETP.NE.AND.EX P0, PT, R15, RZ, PT, P0 ;  /* 0x000000ff0f00720c */ /* 0x000fc40003f05300 */
[----:B------:R-:W-:Y:S02]  /*0610*/  IADD3 R16, P1, PT, R16, -0x4, RZ ;  /* 0xfffffffc10107810 */ /* 0x000fe40007f3e0ff */
[----:B------:R-:W-:Y:S02]  /*0620*/  IADD3.X R19, PT, PT, R19, -0x1, RZ, P2, !PT ;  /* 0xffffffff13137810 */ /* 0x000fe400017fe4ff */
[----:B------:R-:W-:-:S07]  /*0630*/  IADD3.X R17, PT, PT, R17, -0x1, RZ, P1, !PT ;  /* 0xffffffff11117810 */ /* 0x000fce0000ffe4ff */
[----:B0-----:R-:W-:Y:S05]  /*0640*/  @P0 BRA `(.L_x_4) ;  /* 0xfffffffc00bc0947 */ /* 0x001fea000383ffff */
.L_x_3:
[----:B------:R-:W-:Y:S05]  /*0650*/  BSYNC.RECONVERGENT B1 ;  /* 0x0000000000017941 */ /* 0x000fea0003800200 */
.L_x_2:
[----:B------:R-:W-:Y:S02]  /*0660*/  IADD3 R14, P0, PT, R14, 0x1, RZ ;  /* 0x000000010e0e7810 */ /* 0x000fe40007f1e0ff */
[----:B------:R-:W-:-:S03]  /*0670*/  SHF.R.S32.HI R8, RZ, 0x1f, R4 ;  /* 0x0000001fff087819 */ /* 0x000fc60000011404 */
[----:B------:R-:W-:Y:S01]  /*0680*/  IMAD.X R13, RZ, RZ, R13, P0 ;  /* 0x000000ffff0d7224 */ /* 0x000fe200000e060d */
[----:B------:R-:W-:-:S04]  /*0690*/  ISETP.GE.U32.AND P0, PT, R14, R4, PT ;  /* 0x000000040e00720c */ /* 0x000fc80003f06070 */
[----:B------:R-:W-:-:S13]  /*06a0*/  ISETP.GE.U32.AND.EX P0, PT, R13, R8, PT, P0 ;  /* 0x000000080d00720c */ /* 0x000fda0003f06100 */
[----:B------:R-:W-:Y:S05]  /*06b0*/  @!P0 BRA `(.L_x_5) ;  /* 0xfffffffc00188947 */ /* 0x000fea000383ffff */
.L_x_1:
[----:B------:R-:W-:Y:S05]  /*06c0*/  BSYNC.RECONVERGENT B0 ;  /* 0x0000000000007941 */ /* 0x000fea0003800200 */
.L_x_0:
[----:B------:R-:W0:Y:S01]  /*06d0*/  LDCU UR5, c[0x0][0x3e0] ;  /* 0x00007c00ff0577ac */ /* 0x000e220008000800 */
[----:B------:R-:W-:-:S05]  /*06e0*/  IADD3 R3, P0, PT, R0, R3, RZ ;  /* 0x0000000300037210 */ /* 0x000fca0007f1e0ff */
[----:B------:R-:W-:Y:S01]  /*06f0*/  IMAD.X R2, RZ, RZ, R2, P0 ;  /* 0x000000ffff027224 */ /* 0x000fe200000e0602 */
[----:B0-----:R-:W-:-:S04]  /*0700*/  ISETP.GE.U32.AND P0, PT, R3, UR5, PT ;  /* 0x0000000503007c0c */ /* 0x001fc8000bf06070 */
[----:B------:R-:W-:-:S13]  /*0710*/  ISETP.GE.U32.AND.EX P0, PT, R2, UR13, PT, P0 ;  /* 0x0000000d02007c0c */ /* 0x000fda000bf06100 */
[----:B------:R-:W-:Y:S05]  /*0720*/  @!P0 BRA `(.L_x_6) ;  /* 0xfffffff8008c8947 */ /* 0x000fea000383ffff */
[----:B------:R-:W-:Y:S05]  /*0730*/  EXIT ;  /* 0x000000000000794d */ /* 0x000fea0003800000 */
.L_x_7:
[----:B------:R-:W-:-:S00]  /*0740*/  BRA `(.L_x_7) ;  /* 0xfffffffc00fc7947 */ /* 0x000fc0000383ffff */
[----:B------:R-:W-:-:S00]  /*0750*/  NOP ;  /* 0x0000000000007918 */ /* 0x000fc00000000000 */
        /* <DEDUP_REMOVED lines=10> */
.L_x_8:


//--------------------- .nv.shared.reserved.0     --------------------------
	.section	.nv.shared.reserved.0,"aw",@nobits
	.weak		__nv_reservedSMEM_offset_0_alias
	.size		__nv_reservedSMEM_offset_0_alias, 0, 64
	.other		__nv_reservedSMEM_offset_0_alias,@"STO_CUDA_RESERVED_SHARED STV_DEFAULT"
__nv_reservedSMEM_offset_0_alias:
	.zero		0
	.zero		64


//--------------------- .nv.constant0.double_chop_pairs_pure_cuda --------------------------
	.section	.nv.constant0.double_chop_pairs_pure_cuda,"a",@progbits
	.sectionflags	@""
	.align	4
.nv.constant0.double_chop_pairs_pure_cuda:
	.zero		1000


//--------------------- SYMBOLS --------------------------

	.type		.nv.reservedSmem.offset0,@object
	.size		.nv.reservedSmem.offset0,0x4
